//
// Generated by NVIDIA NVVM Compiler
//
// Compiler Build ID: CL-36424714
// Cuda compilation tools, release 13.0, V13.0.88
// Based on NVVM 20.0.0
//

.version 9.0
.target sm_100
.address_size 64

	// .globl	_Z5gpuMMPfS_S_i

.visible .entry _Z5gpuMMPfS_S_i(
	.param .u64 .ptr .align 1 _Z5gpuMMPfS_S_i_param_0,
	.param .u64 .ptr .align 1 _Z5gpuMMPfS_S_i_param_1,
	.param .u64 .ptr .align 1 _Z5gpuMMPfS_S_i_param_2,
	.param .u32 _Z5gpuMMPfS_S_i_param_3
)
{
	.reg .pred 	%p<10>;
	.reg .b32 	%r<39>;
	.reg .b32 	%f<68>;
	.reg .b64 	%rd<67>;

	ld.param.u64 	%rd14, [_Z5gpuMMPfS_S_i_param_0];
	ld.param.u64 	%rd15, [_Z5gpuMMPfS_S_i_param_1];
	ld.param.u32 	%r17, [_Z5gpuMMPfS_S_i_param_3];
	cvta.to.global.u64 	%rd1, %rd15;
	cvta.to.global.u64 	%rd2, %rd14;
	mov.u32 	%r18, %ctaid.y;
	mov.u32 	%r19, %ntid.y;
	mov.u32 	%r20, %tid.y;
	mad.lo.s32 	%r1, %r18, %r19, %r20;
	mov.u32 	%r21, %ctaid.x;
	mov.u32 	%r22, %ntid.x;
	mov.u32 	%r23, %tid.x;
	mad.lo.s32 	%r2, %r21, %r22, %r23;
	setp.lt.s32 	%p1, %r17, 1;
	mov.f32 	%f67, 0f00000000;
	@%p1 bra 	$L__BB0_12;
	mul.lo.s32 	%r3, %r17, %r1;
	and.b32  	%r4, %r17, 7;
	setp.lt.u32 	%p2, %r17, 8;
	mov.f32 	%f67, 0f00000000;
	mov.b32 	%r37, 0;
	@%p2 bra 	$L__BB0_4;
	and.b32  	%r37, %r17, 2147483640;
	neg.s32 	%r35, %r37;
	mul.wide.u32 	%rd16, %r17, 4;
	add.s64 	%rd3, %rd1, %rd16;
	mul.wide.u32 	%rd17, %r17, 8;
	add.s64 	%rd4, %rd1, %rd17;
	mul.wide.u32 	%rd18, %r17, 12;
	add.s64 	%rd5, %rd1, %rd18;
	mul.wide.u32 	%rd19, %r17, 16;
	add.s64 	%rd6, %rd1, %rd19;
	mul.wide.u32 	%rd20, %r17, 20;
	add.s64 	%rd7, %rd1, %rd20;
	mul.wide.u32 	%rd21, %r17, 24;
	add.s64 	%rd8, %rd1, %rd21;
	mul.wide.u32 	%rd22, %r17, 28;
	add.s64 	%rd9, %rd1, %rd22;
	mul.wide.u32 	%rd23, %r3, 4;
	add.s64 	%rd24, %rd23, %rd2;
	add.s64 	%rd66, %rd24, 16;
	mov.f32 	%f67, 0f00000000;
	mov.u32 	%r34, %r2;
$L__BB0_3:
	.pragma "nounroll";
	mul.wide.s32 	%rd25, %r34, 4;
	add.s64 	%rd26, %rd3, %rd25;
	add.s64 	%rd27, %rd4, %rd25;
	add.s64 	%rd28, %rd5, %rd25;
	add.s64 	%rd29, %rd6, %rd25;
	add.s64 	%rd30, %rd7, %rd25;
	add.s64 	%rd31, %rd8, %rd25;
	add.s64 	%rd32, %rd9, %rd25;
	add.s64 	%rd33, %rd1, %rd25;
	ld.global.f32 	%f17, [%rd66+-16];
	ld.global.f32 	%f18, [%rd33];
	fma.rn.f32 	%f19, %f17, %f18, %f67;
	ld.global.f32 	%f20, [%rd66+-12];
	ld.global.f32 	%f21, [%rd26];
	fma.rn.f32 	%f22, %f20, %f21, %f19;
	ld.global.f32 	%f23, [%rd66+-8];
	ld.global.f32 	%f24, [%rd27];
	fma.rn.f32 	%f25, %f23, %f24, %f22;
	ld.global.f32 	%f26, [%rd66+-4];
	ld.global.f32 	%f27, [%rd28];
	fma.rn.f32 	%f28, %f26, %f27, %f25;
	ld.global.f32 	%f29, [%rd66];
	ld.global.f32 	%f30, [%rd29];
	fma.rn.f32 	%f31, %f29, %f30, %f28;
	ld.global.f32 	%f32, [%rd66+4];
	ld.global.f32 	%f33, [%rd30];
	fma.rn.f32 	%f34, %f32, %f33, %f31;
	ld.global.f32 	%f35, [%rd66+8];
	ld.global.f32 	%f36, [%rd31];
	fma.rn.f32 	%f37, %f35, %f36, %f34;
	ld.global.f32 	%f38, [%rd66+12];
	ld.global.f32 	%f39, [%rd32];
	fma.rn.f32 	%f67, %f38, %f39, %f37;
	add.s32 	%r35, %r35, 8;
	shl.b32 	%r25, %r17, 3;
	add.s32 	%r34, %r34, %r25;
	add.s64 	%rd66, %rd66, 32;
	setp.ne.s32 	%p3, %r35, 0;
	@%p3 bra 	$L__BB0_3;
$L__BB0_4:
	setp.eq.s32 	%p4, %r4, 0;
	@%p4 bra 	$L__BB0_12;
	and.b32  	%r12, %r17, 3;
	setp.lt.u32 	%p5, %r4, 4;
	@%p5 bra 	$L__BB0_7;
	add.s32 	%r26, %r37, %r3;
	mul.wide.u32 	%rd34, %r26, 4;
	add.s64 	%rd35, %rd2, %rd34;
	ld.global.f32 	%f41, [%rd35];
	mad.lo.s32 	%r27, %r37, %r17, %r2;
	mul.wide.s32 	%rd36, %r27, 4;
	add.s64 	%rd37, %rd1, %rd36;
	ld.global.f32 	%f42, [%rd37];
	fma.rn.f32 	%f43, %f41, %f42, %f67;
	cvt.u64.u32 	%rd38, %r3;
	cvt.u64.u32 	%rd39, %r37;
	add.s64 	%rd40, %rd39, %rd38;
	shl.b64 	%rd41, %rd40, 2;
	add.s64 	%rd42, %rd2, %rd41;
	ld.global.f32 	%f44, [%rd42+4];
	mul.wide.u32 	%rd43, %r17, 4;
	add.s64 	%rd44, %rd37, %rd43;
	ld.global.f32 	%f45, [%rd44];
	fma.rn.f32 	%f46, %f44, %f45, %f43;
	ld.global.f32 	%f47, [%rd42+8];
	add.s64 	%rd45, %rd44, %rd43;
	ld.global.f32 	%f48, [%rd45];
	fma.rn.f32 	%f49, %f47, %f48, %f46;
	ld.global.f32 	%f50, [%rd42+12];
	add.s64 	%rd46, %rd45, %rd43;
	ld.global.f32 	%f51, [%rd46];
	fma.rn.f32 	%f67, %f50, %f51, %f49;
	add.s32 	%r37, %r37, 4;
$L__BB0_7:
	setp.eq.s32 	%p6, %r12, 0;
	@%p6 bra 	$L__BB0_12;
	setp.eq.s32 	%p7, %r12, 1;
	@%p7 bra 	$L__BB0_10;
	add.s32 	%r28, %r37, %r3;
	mul.wide.u32 	%rd47, %r28, 4;
	add.s64 	%rd48, %rd2, %rd47;
	ld.global.f32 	%f53, [%rd48];
	mad.lo.s32 	%r29, %r37, %r17, %r2;
	mul.wide.s32 	%rd49, %r29, 4;
	add.s64 	%rd50, %rd1, %rd49;
	ld.global.f32 	%f54, [%rd50];
	fma.rn.f32 	%f55, %f53, %f54, %f67;
	cvt.u64.u32 	%rd51, %r3;
	cvt.u64.u32 	%rd52, %r37;
	add.s64 	%rd53, %rd52, %rd51;
	shl.b64 	%rd54, %rd53, 2;
	add.s64 	%rd55, %rd2, %rd54;
	ld.global.f32 	%f56, [%rd55+4];
	mul.wide.u32 	%rd56, %r17, 4;
	add.s64 	%rd57, %rd50, %rd56;
	ld.global.f32 	%f57, [%rd57];
	fma.rn.f32 	%f67, %f56, %f57, %f55;
	add.s32 	%r37, %r37, 2;
$L__BB0_10:
	and.b32  	%r30, %r17, 1;
	setp.eq.b32 	%p8, %r30, 1;
	not.pred 	%p9, %p8;
	@%p9 bra 	$L__BB0_12;
	add.s32 	%r31, %r37, %r3;
	mul.wide.u32 	%rd58, %r31, 4;
	add.s64 	%rd59, %rd2, %rd58;
	ld.global.f32 	%f58, [%rd59];
	mad.lo.s32 	%r32, %r37, %r17, %r2;
	mul.wide.s32 	%rd60, %r32, 4;
	add.s64 	%rd61, %rd1, %rd60;
	ld.global.f32 	%f59, [%rd61];
	fma.rn.f32 	%f67, %f58, %f59, %f67;
$L__BB0_12:
	ld.param.u64 	%rd65, [_Z5gpuMMPfS_S_i_param_2];
	cvta.to.global.u64 	%rd62, %rd65;
	mad.lo.s32 	%r33, %r17, %r1, %r2;
	mul.wide.s32 	%rd63, %r33, 4;
	add.s64 	%rd64, %rd62, %rd63;
	st.global.f32 	[%rd64], %f67;
	ret;

}


// ===== COMPILED SASS (sm_100) =====

	.target	sm_100

	.elftype	@"ET_EXEC"


//--------------------- .note.nv.tkinfo           --------------------------
	.section	.note.nv.tkinfo,"",@"SHT_NOTE"
	.sectionflags	@"SHF_NOTE_NV_TKINFO"
	.tkinfo
        /*0018*/ 	.word	0x00000002
        /*0030*/ 	.string	""
        /*0030*/ 	.string	"ptxas"
        /*0030*/ 	.string	"Cuda compilation tools, release 13.0, V13.0.88"
        /*0030*/ 	.string	"Build cuda_13.0.r13.0/compiler.36424714_0"
        /*0030*/ 	.string	"-arch sm_100 -m 64 "



//--------------------- .note.nv.cuinfo           --------------------------
	.section	.note.nv.cuinfo,"",@"SHT_NOTE"
	.sectionflags	@"SHF_NOTE_NV_CUINFO"
        /*0018*/ 	.short	0x0002
        /*001a*/ 	.short	0x0064
        /*001c*/ 	.short	0x0082
	.zero		2


//--------------------- .nv.info                  --------------------------
	.section	.nv.info,"",@"SHT_CUDA_INFO"
	.align	4


	//----- nvinfo : EIATTR_REGCOUNT
	.align		4
        /*0000*/ 	.byte	0x04, 0x2f
        /*0002*/ 	.short	(.L_1 - .L_0)
	.align		4
.L_0:
        /*0004*/ 	.word	index@(_Z5gpuMMPfS_S_i)
        /*0008*/ 	.word	0x0000001e


	//----- nvinfo : EIATTR_FRAME_SIZE
	.align		4
.L_1:
        /*000c*/ 	.byte	0x04, 0x11
        /*000e*/ 	.short	(.L_3 - .L_2)
	.align		4
.L_2:
        /*0010*/ 	.word	index@(_Z5gpuMMPfS_S_i)
        /*0014*/ 	.word	0x00000000


	//----- nvinfo : EIATTR_MIN_STACK_SIZE
	.align		4
.L_3:
        /*0018*/ 	.byte	0x04, 0x12
        /*001a*/ 	.short	(.L_5 - .L_4)
	.align		4
.L_4:
        /*001c*/ 	.word	index@(_Z5gpuMMPfS_S_i)
        /*0020*/ 	.word	0x00000000
.L_5:


//--------------------- .nv.compat                --------------------------
	.section	.nv.compat,"",@"SHT_CUDA_COMPAT_INFO"
	.align	4
        /*0000*/ 	.byte	0x02, 0x09, 0x00, 0x00, 0x02, 0x02, 0x01, 0x00, 0x02, 0x05, 0x05, 0x00, 0x03, 0x07, 0x01, 0x01
        /*0010*/ 	.byte	0x02, 0x03, 0x00, 0x00, 0x02, 0x06, 0x01, 0x00, 0x04, 0x0b, 0x08, 0x00, 0x09, 0x00, 0x00, 0x00
        /*0020*/ 	.byte	0x00, 0x00, 0x00, 0x00


//--------------------- .nv.info._Z5gpuMMPfS_S_i  --------------------------
	.section	.nv.info._Z5gpuMMPfS_S_i,"",@"SHT_CUDA_INFO"
	.sectionflags	@""
	.align	4


	//----- nvinfo : EIATTR_CUDA_API_VERSION
	.align		4
        /*0000*/ 	.byte	0x04, 0x37
        /*0002*/ 	.short	(.L_7 - .L_6)
.L_6:
        /*0004*/ 	.word	0x00000082


	//----- nvinfo : EIATTR_KPARAM_INFO
	.align		4
.L_7:
        /*0008*/ 	.byte	0x04, 0x17
        /*000a*/ 	.short	(.L_9 - .L_8)
.L_8:
        /*000c*/ 	.word	0x00000000
        /*0010*/ 	.short	0x0003
        /*0012*/ 	.short	0x0018
        /*0014*/ 	.byte	0x00, 0xf0, 0x11, 0x00


	//----- nvinfo : EIATTR_KPARAM_INFO
	.align		4
.L_9:
        /*0018*/ 	.byte	0x04, 0x17
        /*001a*/ 	.short	(.L_11 - .L_10)
.L_10:
        /*001c*/ 	.word	0x00000000
        /*0020*/ 	.short	0x0002
        /*0022*/ 	.short	0x0010
        /*0024*/ 	.byte	0x00, 0xf5, 0x21, 0x00


	//----- nvinfo : EIATTR_KPARAM_INFO
	.align		4
.L_11:
        /*0028*/ 	.byte	0x04, 0x17
        /*002a*/ 	.short	(.L_13 - .L_12)
.L_12:
        /*002c*/ 	.word	0x00000000
        /*0030*/ 	.short	0x0001
        /*0032*/ 	.short	0x0008
        /*0034*/ 	.byte	0x00, 0xf5, 0x21, 0x00


	//----- nvinfo : EIATTR_KPARAM_INFO
	.align		4
.L_13:
        /*0038*/ 	.byte	0x04, 0x17
        /*003a*/ 	.short	(.L_15 - .L_14)
.L_14:
        /*003c*/ 	.word	0x00000000
        /*0040*/ 	.short	0x0000
        /*0042*/ 	.short	0x0000
        /*0044*/ 	.byte	0x00, 0xf5, 0x21, 0x00


	//----- nvinfo : EIATTR_SPARSE_MMA_MASK
	.align		4
.L_15:
        /*0048*/ 	.byte	0x03, 0x50
        /*004a*/ 	.short	0x0000


	//----- nvinfo : EIATTR_MAXREG_COUNT
	.align		4
        /*004c*/ 	.byte	0x03, 0x1b
        /*004e*/ 	.short	0x00ff


	//----- nvinfo : EIATTR_MERCURY_ISA_VERSION
	.align		4
        /*0050*/ 	.byte	0x03, 0x5f
        /*0052*/ 	.short	0x0101


	//----- nvinfo : EIATTR_VRC_CTA_INIT_COUNT
	.align		4
        /*0054*/ 	.byte	0x02, 0x4a
	.zero		1
	.zero		1


	//----- nvinfo : EIATTR_EXIT_INSTR_OFFSETS
	.align		4
        /*0058*/ 	.byte	0x04, 0x1c
        /*005a*/ 	.short	(.L_17 - .L_16)


	//   ....[0]....
.L_16:
        /*005c*/ 	.word	0x00000ab0


	//----- nvinfo : EIATTR_CBANK_PARAM_SIZE
	.align		4
.L_17:
        /*0060*/ 	.byte	0x03, 0x19
        /*0062*/ 	.short	0x001c


	//----- nvinfo : EIATTR_PARAM_CBANK
	.align		4
        /*0064*/ 	.byte	0x04, 0x0a
        /*0066*/ 	.short	(.L_19 - .L_18)
	.align		4
.L_18:
        /*0068*/ 	.word	index@(.nv.constant0._Z5gpuMMPfS_S_i)
        /*006c*/ 	.short	0x0380
        /*006e*/ 	.short	0x001c


	//----- nvinfo : EIATTR_SW_WAR
	.align		4
.L_19:
        /*0070*/ 	.byte	0x04, 0x36
        /*0072*/ 	.short	(.L_21 - .L_20)
.L_20:
        /*0074*/ 	.word	0x00000008
.L_21:


//--------------------- .nv.callgraph             --------------------------
	.section	.nv.callgraph,"",@"SHT_CUDA_CALLGRAPH"
	.align	4
	.sectionentsize	8
	.align		4
        /*0000*/ 	.word	0x00000000
	.align		4
        /*0004*/ 	.word	0xffffffff
	.align		4
        /*0008*/ 	.word	0x00000000
	.align		4
        /*000c*/ 	.word	0xfffffffe
	.align		4
        /*0010*/ 	.word	0x00000000
	.align		4
        /*0014*/ 	.word	0xfffffffd
	.align		4
        /*0018*/ 	.word	0x00000000
	.align		4
        /*001c*/ 	.word	0xfffffffc


//--------------------- .text._Z5gpuMMPfS_S_i     --------------------------
	.section	.text._Z5gpuMMPfS_S_i,"ax",@progbits
	.align	128
        .global         _Z5gpuMMPfS_S_i
        .type           _Z5gpuMMPfS_S_i,@function
        .size           _Z5gpuMMPfS_S_i,(.L_x_5 - _Z5gpuMMPfS_S_i)
        .other          _Z5gpuMMPfS_S_i,@"STO_CUDA_ENTRY STV_DEFAULT"
_Z5gpuMMPfS_S_i:
.text._Z5gpuMMPfS_S_i:
[----:B------:R-:W-:Y:S01]  /*0000*/  LDC R1, c[0x0][0x37c] ;  /* 0x0000df00ff017b82 */ /* 0x000fe20000000800 */
[----:B------:R-:W0:Y:S01]  /*0010*/  S2R R3, SR_TID.Y ;  /* 0x0000000000037919 */ /* 0x000e220000002200 */
[----:B------:R-:W1:Y:S06]  /*0020*/  LDCU UR18, c[0x0][0x398] ;  /* 0x00007300ff1277ac */ /* 0x000e6c0008000800 */
[----:B------:R-:W0:Y:S01]  /*0030*/  LDC R0, c[0x0][0x364] ;  /* 0x0000d900ff007b82 */ /* 0x000e220000000800 */
[----:B------:R-:W-:Y:S01]  /*0040*/  HFMA2 R12, -RZ, RZ, 0, 0 ;  /* 0x00000000ff0c7431 */ /* 0x000fe200000001ff */
[----:B------:R-:W2:Y:S01]  /*0050*/  S2R R2, SR_TID.X ;  /* 0x0000000000027919 */ /* 0x000ea20000002100 */
[----:B------:R-:W3:Y:S05]  /*0060*/  LDCU.64 UR16, c[0x0][0x358] ;  /* 0x00006b00ff1077ac */ /* 0x000eea0008000a00 */
[----:B------:R-:W0:Y:S08]  /*0070*/  S2UR UR4, SR_CTAID.Y ;  /* 0x00000000000479c3 */ /* 0x000e300000002600 */
[----:B------:R-:W2:Y:S01]  /*0080*/  S2UR UR5, SR_CTAID.X ;  /* 0x00000000000579c3 */ /* 0x000ea20000002500 */
[----:B-1----:R-:W-:-:S07]  /*0090*/  UISETP.GE.AND UP0, UPT, UR18, 0x1, UPT ;  /* 0x000000011200788c */ /* 0x002fce000bf06270 */
[----:B------:R-:W2:Y:S01]  /*00a0*/  LDC R13, c[0x0][0x360] ;  /* 0x0000d800ff0d7b82 */ /* 0x000ea20000000800 */
[----:B0-----:R-:W-:Y:S02]  /*00b0*/  IMAD R0, R0, UR4, R3 ;  /* 0x0000000400007c24 */ /* 0x001fe4000f8e0203 */
[----:B--2---:R-:W-:Y:S01]  /*00c0*/  IMAD R13, R13, UR5, R2 ;  /* 0x000000050d0d7c24 */ /* 0x004fe2000f8e0202 */
[----:B---3--:R-:W-:Y:S06]  /*00d0*/  BRA.U !UP0, `(.L_x_0) ;  /* 0x0000000908647547 */ /* 0x008fec000b800000 */
[----:B------:R-:W-:Y:S02]  /*00e0*/  UISETP.GE.U32.AND UP1, UPT, UR18, 0x8, UPT ;  /* 0x000000081200788c */ /* 0x000fe4000bf26070 */
[----:B------:R-:W-:Y:S01]  /*00f0*/  IMAD R5, R0, UR18, RZ ;  /* 0x0000001200057c24 */ /* 0x000fe2000f8e02ff */
[----:B------:R-:W-:Y:S01]  /*0100*/  ULOP3.LUT UR19, UR18, 0x7, URZ, 0xc0, !UPT ;  /* 0x0000000712137892 */ /* 0x000fe2000f8ec0ff */
[----:B------:R-:W-:Y:S01]  /*0110*/  MOV R12, RZ ;  /* 0x000000ff000c7202 */ /* 0x000fe20000000f00 */
[----:B------:R-:W-:Y:S02]  /*0120*/  UMOV UR4, URZ ;  /* 0x000000ff00047c82 */ /* 0x000fe40008000000 */
[----:B------:R-:W-:Y:S02]  /*0130*/  UISETP.NE.AND UP0, UPT, UR19, URZ, UPT ;  /* 0x000000ff1300728c */ /* 0x000fe4000bf05270 */
[----:B------:R-:W-:Y:S09]  /*0140*/  BRA.U !UP1, `(.L_x_1) ;  /* 0x0000000509087547 */ /* 0x000ff2000b800000 */
[----:B------:R-:W0:Y:S01]  /*0150*/  LDCU.128 UR20, c[0x0][0x380] ;  /* 0x00007000ff1477ac */ /* 0x000e220008000c00 */
[----:B------:R-:W-:Y:S02]  /*0160*/  MOV R12, RZ ;  /* 0x000000ff000c7202 */ /* 0x000fe40000000f00 */
[----:B------:R-:W-:Y:S01]  /*0170*/  MOV R14, R13 ;  /* 0x0000000d000e7202 */ /* 0x000fe20000000f00 */
[----:B------:R-:W-:-:S04]  /*0180*/  ULOP3.LUT UR4, UR18, 0x7ffffff8, URZ, 0xc0, !UPT ;  /* 0x7ffffff812047892 */ /* 0x000fc8000f8ec0ff */
[----:B------:R-:W-:Y:S01]  /*0190*/  UIADD3 UR5, UPT, UPT, -UR4, URZ, URZ ;  /* 0x000000ff04057290 */ /* 0x000fe2000fffe1ff */
[----:B0-----:R-:W-:Y:S01]  /*01a0*/  MOV R2, UR20 ;  /* 0x0000001400027c02 */ /* 0x001fe20008000f00 */
[----:B------:R-:W-:Y:S01]  /*01b0*/  UIMAD.WIDE.U32 UR6, UR18, 0xc, UR22 ;  /* 0x0000000c120678a5 */ /* 0x000fe2000f8e0016 */
[----:B------:R-:W-:Y:S01]  /*01c0*/  MOV R3, UR21 ;  /* 0x0000001500037c02 */ /* 0x000fe20008000f00 */
[----:B------:R-:W-:Y:S02]  /*01d0*/  UIMAD.WIDE.U32 UR8, UR18, 0x10, UR22 ;  /* 0x00000010120878a5 */ /* 0x000fe4000f8e0016 */
[----:B------:R-:W-:Y:S01]  /*01e0*/  UIMAD.WIDE.U32 UR10, UR18, 0x14, UR22 ;  /* 0x00000014120a78a5 */ /* 0x000fe2000f8e0016 */
[----:B------:R-:W-:Y:S01]  /*01f0*/  IMAD.WIDE.U32 R2, R5, 0x4, R2 ;  /* 0x0000000405027825 */ /* 0x000fe200078e0002 */
[----:B------:R-:W-:Y:S02]  /*0200*/  UIMAD.WIDE.U32 UR12, UR18, 0x18, UR22 ;  /* 0x00000018120c78a5 */ /* 0x000fe4000f8e0016 */
[----:B------:R-:W-:Y:S01]  /*0210*/  UIMAD.WIDE.U32 UR14, UR18, 0x1c, UR22 ;  /* 0x0000001c120e78a5 */ /* 0x000fe2000f8e0016 */
[----:B------:R-:W-:-:S04]  /*0220*/  IADD3 R2, P0, PT, R2, 0x10, RZ ;  /* 0x0000001002027810 */ /* 0x000fc80007f1e0ff */
[----:B------:R-:W-:-:S09]  /*0230*/  IADD3.X R3, PT, PT, RZ, R3, RZ, P0, !PT ;  /* 0x00000003ff037210 */ /* 0x000fd200007fe4ff */
.L_x_2:
[----:B------:R-:W-:Y:S01]  /*0240*/  HFMA2 R23, -RZ, RZ, 0, 2.384185791015625e-07 ;  /* 0x00000004ff177431 */ /* 0x000fe200000001ff */
[----:B------:R-:W-:Y:S01]  /*0250*/  UIMAD.WIDE.U32 UR24, UR18, 0x4, UR22 ;  /* 0x00000004121878a5 */ /* 0x000fe2000f8e0016 */
[----:B------:R-:W2:Y:S01]  /*0260*/  LDG.E R21, desc[UR16][R2.64+-0x10] ;  /* 0xfffff01002157981 */ /* 0x000ea2000c1e1900 */
[----:B------:R-:W-:Y:S01]  /*0270*/  UIMAD.WIDE.U32 UR20, UR18, 0x8, UR22 ;  /* 0x00000008121478a5 */ /* 0x000fe2000f8e0016 */
[----:B------:R-:W-:Y:S02]  /*0280*/  IMAD.MOV.U32 R11, RZ, RZ, 0x4 ;  /* 0x00000004ff0b7424 */ /* 0x000fe400078e00ff */
[----:B------:R-:W-:Y:S01]  /*0290*/  HFMA2 R7, -RZ, RZ, 0, 2.384185791015625e-07 ;  /* 0x00000004ff077431 */ /* 0x000fe200000001ff */
[----:B------:R-:W3:Y:S01]  /*02a0*/  LDG.E R19, desc[UR16][R2.64+-0xc] ;  /* 0xfffff41002137981 */ /* 0x000ee2000c1e1900 */
[----:B------:R-:W-:Y:S02]  /*02b0*/  MOV R8, UR24 ;  /* 0x0000001800087c02 */ /* 0x000fe40008000f00 */
[----:B------:R-:W-:Y:S01]  /*02c0*/  MOV R9, UR25 ;  /* 0x0000001900097c02 */ /* 0x000fe20008000f00 */
[C---:B------:R-:W-:Y:S01]  /*02d0*/  IMAD.WIDE R22, R14.reuse, R23, UR22 ;  /* 0x000000160e167e25 */ /* 0x040fe2000f8e0217 */
[----:B------:R-:W-:Y:S01]  /*02e0*/  MOV R24, UR20 ;  /* 0x0000001400187c02 */ /* 0x000fe20008000f00 */
[----:B------:R-:W4:Y:S01]  /*02f0*/  LDG.E R17, desc[UR16][R2.64+-0x8] ;  /* 0xfffff81002117981 */ /* 0x000f22000c1e1900 */
[----:B------:R-:W-:Y:S01]  /*0300*/  MOV R25, UR21 ;  /* 0x0000001500197c02 */ /* 0x000fe20008000f00 */
[----:B------:R-:W-:-:S02]  /*0310*/  IMAD.WIDE R8, R14, 0x4, R8 ;  /* 0x000000040e087825 */ /* 0x000fc400078e0208 */
[----:B------:R-:W2:Y:S02]  /*0320*/  LDG.E R22, desc[UR16][R22.64] ;  /* 0x0000001016167981 */ /* 0x000ea4000c1e1900 */
[C---:B------:R-:W-:Y:S01]  /*0330*/  IMAD.WIDE R24, R14.reuse, 0x4, R24 ;  /* 0x000000040e187825 */ /* 0x040fe200078e0218 */
[----:B------:R-:W-:Y:S01]  /*0340*/  MOV R5, 0x4 ;  /* 0x0000000400057802 */ /* 0x000fe20000000f00 */
[----:B------:R0:W3:Y:S02]  /*0350*/  LDG.E R20, desc[UR16][R8.64] ;  /* 0x0000001008147981 */ /* 0x0000e4000c1e1900 */
[C---:B------:R-:W-:Y:S02]  /*0360*/  IMAD.WIDE R10, R14.reuse, R11, UR6 ;  /* 0x000000060e0a7e25 */ /* 0x040fe4000f8e020b */
[----:B------:R-:W4:Y:S02]  /*0370*/  LDG.E R18, desc[UR16][R24.64] ;  /* 0x0000001018127981 */ /* 0x000f24000c1e1900 */
[----:B------:R-:W-:-:S04]  /*0380*/  IMAD.WIDE R4, R14, R5, UR8 ;  /* 0x000000080e047e25 */ /* 0x000fc8000f8e0205 */
[----:B------:R-:W-:Y:S01]  /*0390*/  HFMA2 R27, -RZ, RZ, 0, 2.384185791015625e-07 ;  /* 0x00000004ff1b7431 */ /* 0x000fe200000001ff */
[----:B------:R1:W5:Y:S01]  /*03a0*/  LDG.E R16, desc[UR16][R10.64] ;  /* 0x000000100a107981 */ /* 0x000362000c1e1900 */
[----:B0-----:R-:W-:-:S03]  /*03b0*/  MOV R9, 0x4 ;  /* 0x0000000400097802 */ /* 0x001fc60000000f00 */
[----:B------:R-:W5:Y:S01]  /*03c0*/  LDG.E R15, desc[UR16][R2.64+-0x4] ;  /* 0xfffffc10020f7981 */ /* 0x000f62000c1e1900 */
[----:B------:R-:W-:-:S03]  /*03d0*/  IMAD.WIDE R6, R14, R7, UR10 ;  /* 0x0000000a0e067e25 */ /* 0x000fc6000f8e0207 */
[----:B------:R0:W5:Y:S01]  /*03e0*/  LDG.E R4, desc[UR16][R4.64] ;  /* 0x0000001004047981 */ /* 0x000162000c1e1900 */
[----:B------:R-:W-:-:S03]  /*03f0*/  IMAD.WIDE R8, R14, R9, UR12 ;  /* 0x0000000c0e087e25 */ /* 0x000fc6000f8e0209 */
[----:B------:R-:W5:Y:S01]  /*0400*/  LDG.E R23, desc[UR16][R2.64] ;  /* 0x0000001002177981 */ /* 0x000f62000c1e1900 */
[----:B-1----:R-:W-:-:S03]  /*0410*/  IMAD.WIDE R10, R14, R27, UR14 ;  /* 0x0000000e0e0a7e25 */ /* 0x002fc6000f8e021b */
[----:B------:R-:W5:Y:S04]  /*0420*/  LDG.E R7, desc[UR16][R6.64] ;  /* 0x0000001006077981 */ /* 0x000f68000c1e1900 */
[----:B------:R-:W5:Y:S04]  /*0430*/  LDG.E R24, desc[UR16][R2.64+0x4] ;  /* 0x0000041002187981 */ /* 0x000f68000c1e1900 */
[----:B------:R-:W5:Y:S04]  /*0440*/  LDG.E R8, desc[UR16][R8.64] ;  /* 0x0000001008087981 */ /* 0x000f68000c1e1900 */
[----:B------:R-:W5:Y:S04]  /*0450*/  LDG.E R25, desc[UR16][R2.64+0x8] ;  /* 0x0000081002197981 */ /* 0x000f68000c1e1900 */
[----:B------:R-:W5:Y:S04]  /*0460*/  LDG.E R10, desc[UR16][R10.64] ;  /* 0x000000100a0a7981 */ /* 0x000f68000c1e1900 */
[----:B------:R1:W5:Y:S01]  /*0470*/  LDG.E R27, desc[UR16][R2.64+0xc] ;  /* 0x00000c10021b7981 */ /* 0x000362000c1e1900 */
[----:B------:R-:W-:-:S04]  /*0480*/  UIADD3 UR5, UPT, UPT, UR5, 0x8, URZ ;  /* 0x0000000805057890 */ /* 0x000fc8000fffe0ff */
[----:B------:R-:W-:Y:S01]  /*0490*/  UISETP.NE.AND UP1, UPT, UR5, URZ, UPT ;  /* 0x000000ff0500728c */ /* 0x000fe2000bf25270 */
[----:B0-----:R-:W-:Y:S02]  /*04a0*/  MOV R5, UR18 ;  /* 0x0000001200057c02 */ /* 0x001fe40008000f00 */
[----:B-1----:R-:W-:Y:S02]  /*04b0*/  IADD3 R2, P0, PT, R2, 0x20, RZ ;  /* 0x0000002002027810 */ /* 0x002fe40007f1e0ff */
[----:B------:R-:W-:Y:S02]  /*04c0*/  LEA R14, R5, R14, 0x3 ;  /* 0x0000000e050e7211 */ /* 0x000fe400078e18ff */
[----:B------:R-:W-:Y:S01]  /*04d0*/  IADD3.X R3, PT, PT, RZ, R3, RZ, P0, !PT ;  /* 0x00000003ff037210 */ /* 0x000fe200007fe4ff */
[----:B--2---:R-:W-:-:S04]  /*04e0*/  FFMA R22, R21, R22, R12 ;  /* 0x0000001615167223 */ /* 0x004fc8000000000c */
[----:B---3--:R-:W-:-:S04]  /*04f0*/  FFMA R20, R19, R20, R22 ;  /* 0x0000001413147223 */ /* 0x008fc80000000016 */
[----:B----4-:R-:W-:-:S04]  /*0500*/  FFMA R18, R17, R18, R20 ;  /* 0x0000001211127223 */ /* 0x010fc80000000014 */
[----:B-----5:R-:W-:-:S04]  /*0510*/  FFMA R16, R15, R16, R18 ;  /* 0x000000100f107223 */ /* 0x020fc80000000012 */
[----:B------:R-:W-:-:S04]  /*0520*/  FFMA R23, R23, R4, R16 ;  /* 0x0000000417177223 */ /* 0x000fc80000000010 */
[----:B------:R-:W-:-:S04]  /*0530*/  FFMA R24, R24, R7, R23 ;  /* 0x0000000718187223 */ /* 0x000fc80000000017 */
[----:B------:R-:W-:-:S04]  /*0540*/  FFMA R8, R25, R8, R24 ;  /* 0x0000000819087223 */ /* 0x000fc80000000018 */
[----:B------:R-:W-:Y:S01]  /*0550*/  FFMA R12, R27, R10, R8 ;  /* 0x0000000a1b0c7223 */ /* 0x000fe20000000008 */
[----:B------:R-:W-:Y:S06]  /*0560*/  BRA.U UP1, `(.L_x_2) ;  /* 0xfffffffd01347547 */ /* 0x000fec000b83ffff */
.L_x_1:
[----:B------:R-:W-:Y:S05]  /*0570*/  BRA.U !UP0, `(.L_x_0) ;  /* 0x00000005083c7547 */ /* 0x000fea000b800000 */
[----:B------:R-:W-:Y:S01]  /*0580*/  UISETP.GE.U32.AND UP0, UPT, UR19, 0x4, UPT ;  /* 0x000000041300788c */ /* 0x000fe2000bf06070 */
[----:B------:R-:W-:Y:S01]  /*0590*/  IMAD R2, R0, UR18, RZ ;  /* 0x0000001200027c24 */ /* 0x000fe2000f8e02ff */
[----:B------:R-:W-:-:S04]  /*05a0*/  ULOP3.LUT UR5, UR18, 0x3, URZ, 0xc0, !UPT ;  /* 0x0000000312057892 */ /* 0x000fc8000f8ec0ff */
[----:B------:R-:W-:-:S03]  /*05b0*/  UISETP.NE.AND UP1, UPT, UR5, URZ, UPT ;  /* 0x000000ff0500728c */ /* 0x000fc6000bf25270 */
[----:B------:R-:W-:Y:S08]  /*05c0*/  BRA.U !UP0, `(.L_x_3) ;  /* 0x00000001087c7547 */ /* 0x000ff0000b800000 */
[----:B------:R-:W0:Y:S01]  /*05d0*/  LDC.64 R6, c[0x0][0x388] ;  /* 0x0000e200ff067b82 */ /* 0x000e220000000a00 */
[----:B------:R-:W1:Y:S01]  /*05e0*/  LDCU.64 UR6, c[0x0][0x380] ;  /* 0x00007000ff0677ac */ /* 0x000e620008000a00 */
[----:B------:R-:W-:Y:S01]  /*05f0*/  MOV R4, UR4 ;  /* 0x0000000400047c02 */ /* 0x000fe20008000f00 */
[C---:B------:R-:W-:Y:S01]  /*0600*/  VIADD R3, R2.reuse, UR4 ;  /* 0x0000000402037c36 */ /* 0x040fe20008000000 */
[----:B------:R-:W-:Y:S02]  /*0610*/  MOV R11, UR18 ;  /* 0x00000012000b7c02 */ /* 0x000fe40008000f00 */
[----:B------:R-:W-:Y:S01]  /*0620*/  IADD3 R14, P0, PT, R2, UR4, RZ ;  /* 0x00000004020e7c10 */ /* 0x000fe2000ff1e0ff */
[----:B------:R-:W-:Y:S01]  /*0630*/  IMAD R5, R4, UR18, R13 ;  /* 0x0000001204057c24 */ /* 0x000fe2000f8e020d */
[----:B------:R-:W2:Y:S01]  /*0640*/  LDC.64 R8, c[0x0][0x380] ;  /* 0x0000e000ff087b82 */ /* 0x000ea20000000a00 */
[----:B------:R-:W-:Y:S02]  /*0650*/  MOV R15, UR18 ;  /* 0x00000012000f7c02 */ /* 0x000fe40008000f00 */
[----:B------:R-:W-:Y:S01]  /*0660*/  MOV R17, UR18 ;  /* 0x0000001200117c02 */ /* 0x000fe20008000f00 */
[----:B0-----:R-:W-:-:S04]  /*0670*/  IMAD.WIDE R6, R5, 0x4, R6 ;  /* 0x0000000405067825 */ /* 0x001fc800078e0206 */
[----:B------:R-:W-:Y:S02]  /*0680*/  IMAD.WIDE.U32 R10, R11, 0x4, R6 ;  /* 0x000000040b0a7825 */ /* 0x000fe400078e0006 */
[----:B------:R-:W3:Y:S02]  /*0690*/  LDG.E R6, desc[UR16][R6.64] ;  /* 0x0000001006067981 */ /* 0x000ee4000c1e1900 */
[----:B--2---:R-:W-:Y:S01]  /*06a0*/  IMAD.WIDE.U32 R8, R3, 0x4, R8 ;  /* 0x0000000403087825 */ /* 0x004fe200078e0008 */
[----:B------:R-:W-:Y:S02]  /*06b0*/  IADD3.X R3, PT, PT, RZ, RZ, RZ, P0, !PT ;  /* 0x000000ffff037210 */ /* 0x000fe400007fe4ff */
[----:B-1----:R-:W-:-:S03]  /*06c0*/  LEA R4, P0, R14, UR6, 0x2 ;  /* 0x000000060e047c11 */ /* 0x002fc6000f8010ff */
[----:B------:R-:W3:Y:S01]  /*06d0*/  LDG.E R9, desc[UR16][R8.64] ;  /* 0x0000001008097981 */ /* 0x000ee2000c1e1900 */
[----:B------:R-:W-:Y:S01]  /*06e0*/  LEA.HI.X R5, R14, UR7, R3, 0x2, P0 ;  /* 0x000000070e057c11 */ /* 0x000fe200080f1403 */
[----:B------:R-:W-:Y:S02]  /*06f0*/  IMAD.WIDE.U32 R14, R15, 0x4, R10 ;  /* 0x000000040f0e7825 */ /* 0x000fe400078e000a */
[----:B------:R-:W2:Y:S04]  /*0700*/  LDG.E R3, desc[UR16][R10.64] ;  /* 0x000000100a037981 */ /* 0x000ea8000c1e1900 */
[----:B------:R-:W2:Y:S01]  /*0710*/  LDG.E R18, desc[UR16][R4.64+0x4] ;  /* 0x0000041004127981 */ /* 0x000ea2000c1e1900 */
[----:B------:R-:W-:-:S03]  /*0720*/  IMAD.WIDE.U32 R16, R17, 0x4, R14 ;  /* 0x0000000411107825 */ /* 0x000fc600078e000e */
[----:B------:R-:W4:Y:S04]  /*0730*/  LDG.E R19, desc[UR16][R14.64] ;  /* 0x000000100e137981 */ /* 0x000f28000c1e1900 */
[----:B------:R-:W4:Y:S04]  /*0740*/  LDG.E R20, desc[UR16][R4.64+0x8] ;  /* 0x0000081004147981 */ /* 0x000f28000c1e1900 */
[----:B------:R-:W5:Y:S04]  /*0750*/  LDG.E R22, desc[UR16][R4.64+0xc] ;  /* 0x00000c1004167981 */ /* 0x000f68000c1e1900 */
[----:B------:R-:W5:Y:S01]  /*0760*/  LDG.E R16, desc[UR16][R16.64] ;  /* 0x0000001010107981 */ /* 0x000f62000c1e1900 */
[----:B------:R-:W-:Y:S01]  /*0770*/  UIADD3 UR4, UPT, UPT, UR4, 0x4, URZ ;  /* 0x0000000404047890 */ /* 0x000fe2000fffe0ff */
[----:B---3--:R-:W-:-:S04]  /*0780*/  FFMA R9, R9, R6, R12 ;  /* 0x0000000609097223 */ /* 0x008fc8000000000c */
[----:B--2---:R-:W-:-:S04]  /*0790*/  FFMA R3, R18, R3, R9 ;  /* 0x0000000312037223 */ /* 0x004fc80000000009 */
[----:B----4-:R-:W-:-:S04]  /*07a0*/  FFMA R3, R20, R19, R3 ;  /* 0x0000001314037223 */ /* 0x010fc80000000003 */
[----:B-----5:R-:W-:-:S07]  /*07b0*/  FFMA R12, R22, R16, R3 ;  /* 0x00000010160c7223 */ /* 0x020fce0000000003 */
.L_x_3:
[----:B------:R-:W-:Y:S05]  /*07c0*/  BRA.U !UP1, `(.L_x_0) ;  /* 0x0000000109a87547 */ /* 0x000fea000b800000 */
[----:B------:R-:W-:Y:S01]  /*07d0*/  UISETP.NE.AND UP0, UPT, UR5, 0x1, UPT ;  /* 0x000000010500788c */ /* 0x000fe2000bf05270 */
[----:B------:R-:W-:Y:S01]  /*07e0*/  MOV R4, UR4 ;  /* 0x0000000400047c02 */ /* 0x000fe20008000f00 */
[----:B------:R-:W-:Y:S02]  /*07f0*/  ULOP3.LUT UR5, UR18, 0x1, URZ, 0xc0, !UPT ;  /* 0x0000000112057892 */ /* 0x000fe4000f8ec0ff */
[----:B------:R-:W-:Y:S02]  /*0800*/  MOV R17, UR18 ;  /* 0x0000001200117c02 */ /* 0x000fe40008000f00 */
[----:B------:R-:W-:Y:S01]  /*0810*/  UISETP.NE.U32.AND UP1, UPT, UR5, 0x1, UPT ;  /* 0x000000010500788c */ /* 0x000fe2000bf25070 */
[----:B------:R-:W-:-:S04]  /*0820*/  PLOP3.LUT P1, PT, PT, PT, UP0, 0x80, 0x8 ;  /* 0x000000000008781c */ /* 0x000fc80003f2f008 */
[----:B------:R-:W0:Y:S01]  /*0830*/  @UP0 LDCU.128 UR8, c[0x0][0x380] ;  /* 0x00007000ff0807ac */ /* 0x000e220008000c00 */
[----:B------:R-:W-:Y:S01]  /*0840*/  PLOP3.LUT P0, PT, PT, PT, UP1, 0x80, 0x8 ;  /* 0x000000000008781c */ /* 0x000fe20003f0f018 */
[----:B------:R-:W1:Y:S04]  /*0850*/  @UP0 LDCU.64 UR6, c[0x0][0x380] ;  /* 0x00007000ff0607ac */ /* 0x000e680008000a00 */
[----:B------:R-:W2:Y:S03]  /*0860*/  @!UP1 LDCU.128 UR12, c[0x0][0x380] ;  /* 0x00007000ff0c97ac */ /* 0x000ea60008000c00 */
[C---:B------:R-:W-:Y:S02]  /*0870*/  @P1 IADD3 R3, PT, PT, R2.reuse, UR4, RZ ;  /* 0x0000000402031c10 */ /* 0x040fe4000fffe0ff */
[----:B------:R-:W-:Y:S01]  /*0880*/  @P1 IADD3 R5, P2, PT, R2, UR4, RZ ;  /* 0x0000000402051c10 */ /* 0x000fe2000ff5e0ff */
[----:B------:R-:W-:-:S03]  /*0890*/  @UP0 UIADD3 UR4, UPT, UPT, UR4, 0x2, URZ ;  /* 0x0000000204040890 */ /* 0x000fc6000fffe0ff */
[----:B------:R-:W-:Y:S02]  /*08a0*/  @P1 IADD3.X R8, PT, PT, RZ, RZ, RZ, P2, !PT ;  /* 0x000000ffff081210 */ /* 0x000fe400017fe4ff */
[----:B0-----:R-:W-:Y:S01]  /*08b0*/  MOV R14, UR8 ;  /* 0x00000008000e7c02 */ /* 0x001fe20008000f00 */
[----:B------:R-:W-:Y:S01]  /*08c0*/  IMAD.U32 R6, RZ, RZ, UR10 ;  /* 0x0000000aff067e24 */ /* 0x000fe2000f8e00ff */
[----:B------:R-:W-:Y:S02]  /*08d0*/  MOV R15, UR9 ;  /* 0x00000009000f7c02 */ /* 0x000fe40008000f00 */
[----:B------:R-:W-:Y:S01]  /*08e0*/  MOV R7, UR11 ;  /* 0x0000000b00077c02 */ /* 0x000fe20008000f00 */
[----:B------:R-:W-:-:S04]  /*08f0*/  @P1 IMAD.WIDE.U32 R14, R3, 0x4, R14 ;  /* 0x00000004030e1825 */ /* 0x000fc800078e000e */
[----:B------:R-:W-:Y:S01]  /*0900*/  @P1 IMAD R3, R4, UR18, R13 ;  /* 0x0000001204031c24 */ /* 0x000fe2000f8e020d */
[----:B-1----:R-:W-:Y:S02]  /*0910*/  @P1 LEA R4, P2, R5, UR6, 0x2 ;  /* 0x0000000605041c11 */ /* 0x002fe4000f8410ff */
[----:B------:R-:W-:Y:S01]  /*0920*/  MOV R18, UR4 ;  /* 0x0000000400127c02 */ /* 0x000fe20008000f00 */
[----:B------:R-:W-:Y:S01]  /*0930*/  @P1 IMAD.WIDE R6, R3, 0x4, R6 ;  /* 0x0000000403061825 */ /* 0x000fe200078e0206 */
[----:B------:R-:W-:Y:S01]  /*0940*/  @P1 LEA.HI.X R5, R5, UR7, R8, 0x2, P2 ;  /* 0x0000000705051c11 */ /* 0x000fe200090f1408 */
[----:B------:R-:W3:Y:S01]  /*0950*/  @P1 LDG.E R3, desc[UR16][R14.64] ;  /* 0x000000100e031981 */ /* 0x000ee2000c1e1900 */
[----:B--2---:R-:W-:Y:S01]  /*0960*/  MOV R8, UR12 ;  /* 0x0000000c00087c02 */ /* 0x004fe20008000f00 */
[----:B------:R-:W-:Y:S01]  /*0970*/  @!P0 IMAD R21, R18, UR18, R13 ;  /* 0x0000001212158c24 */ /* 0x000fe2000f8e020d */
[----:B------:R-:W-:Y:S01]  /*0980*/  MOV R9, UR13 ;  /* 0x0000000d00097c02 */ /* 0x000fe20008000f00 */
[----:B------:R-:W-:Y:S01]  /*0990*/  @P1 IMAD.WIDE.U32 R16, R17, 0x4, R6 ;  /* 0x0000000411101825 */ /* 0x000fe200078e0006 */
[----:B------:R-:W-:Y:S01]  /*09a0*/  @!P0 IADD3 R19, PT, PT, R2, UR4, RZ ;  /* 0x0000000402138c10 */ /* 0x000fe2000fffe0ff */
[----:B------:R-:W3:Y:S01]  /*09b0*/  @P1 LDG.E R6, desc[UR16][R6.64] ;  /* 0x0000001006061981 */ /* 0x000ee2000c1e1900 */
[----:B------:R-:W-:-:S02]  /*09c0*/  MOV R10, UR14 ;  /* 0x0000000e000a7c02 */ /* 0x000fc40008000f00 */
[----:B------:R-:W-:Y:S01]  /*09d0*/  MOV R11, UR15 ;  /* 0x0000000f000b7c02 */ /* 0x000fe20008000f00 */
[----:B------:R-:W-:Y:S01]  /*09e0*/  @!P0 IMAD.WIDE.U32 R8, R19, 0x4, R8 ;  /* 0x0000000413088825 */ /* 0x000fe200078e0008 */
[----:B------:R-:W2:Y:S03]  /*09f0*/  @P1 LDG.E R16, desc[UR16][R16.64] ;  /* 0x0000001010101981 */ /* 0x000ea6000c1e1900 */
[----:B------:R-:W-:Y:S01]  /*0a00*/  @!P0 IMAD.WIDE R10, R21, 0x4, R10 ;  /* 0x00000004150a8825 */ /* 0x000fe200078e020a */
[----:B------:R-:W2:Y:S04]  /*0a10*/  @P1 LDG.E R4, desc[UR16][R4.64+0x4] ;  /* 0x0000041004041981 */ /* 0x000ea8000c1e1900 */
[----:B------:R-:W4:Y:S04]  /*0a20*/  @!P0 LDG.E R9, desc[UR16][R8.64] ;  /* 0x0000001008098981 */ /* 0x000f28000c1e1900 */
[----:B------:R-:W4:Y:S01]  /*0a30*/  @!P0 LDG.E R10, desc[UR16][R10.64] ;  /* 0x000000100a0a8981 */ /* 0x000f22000c1e1900 */
[----:B---3--:R-:W-:-:S04]  /*0a40*/  @P1 FFMA R3, R3, R6, R12 ;  /* 0x0000000603031223 */ /* 0x008fc8000000000c */
[----:B--2---:R-:W-:-:S04]  /*0a50*/  @P1 FFMA R12, R4, R16, R3 ;  /* 0x00000010040c1223 */ /* 0x004fc80000000003 */
[----:B----4-:R-:W-:-:S07]  /*0a60*/  @!P0 FFMA R12, R9, R10, R12 ;  /* 0x0000000a090c8223 */ /* 0x010fce000000000c */
.L_x_0:
[----:B------:R-:W0:Y:S01]  /*0a70*/  LDC.64 R2, c[0x0][0x390] ;  /* 0x0000e400ff027b82 */ /* 0x000e220000000a00 */
[----:B------:R-:W-:-:S04]  /*0a80*/  IMAD R13, R0, UR18, R13 ;  /* 0x00000012000d7c24 */ /* 0x000fc8000f8e020d */
[----:B0-----:R-:W-:-:S05]  /*0a90*/  IMAD.WIDE R2, R13, 0x4, R2 ;  /* 0x000000040d027825 */ /* 0x001fca00078e0202 */
[----:B------:R-:W-:Y:S01]  /*0aa0*/  STG.E desc[UR16][R2.64], R12 ;  /* 0x0000000c02007986 */ /* 0x000fe2000c101910 */
[----:B------:R-:W-:Y:S05]  /*0ab0*/  EXIT ;  /* 0x000000000000794d */ /* 0x000fea0003800000 */
.L_x_4:
[----:B------:R-:W-:-:S00]  /*0ac0*/  BRA `(.L_x_4) ;  /* 0xfffffffc00fc7947 */ /* 0x000fc0000383ffff */
[----:B------:R-:W-:-:S00]  /*0ad0*/  NOP ;  /* 0x0000000000007918 */ /* 0x000fc00000000000 */
        /* <DEDUP_REMOVED lines=10> */
.L_x_5:


//--------------------- .nv.shared.reserved.0     --------------------------
	.section	.nv.shared.reserved.0,"aw",@nobits
	.weak		__nv_reservedSMEM_offset_0_alias
	.size		__nv_reservedSMEM_offset_0_alias, 0, 64
	.other		__nv_reservedSMEM_offset_0_alias,@"STO_CUDA_RESERVED_SHARED STV_DEFAULT"
__nv_reservedSMEM_offset_0_alias:
	.zero		0
	.zero		64


//--------------------- .nv.constant0._Z5gpuMMPfS_S_i --------------------------
	.section	.nv.constant0._Z5gpuMMPfS_S_i,"a",@progbits
	.sectionflags	@""
	.align	4
.nv.constant0._Z5gpuMMPfS_S_i:
	.zero		924


//--------------------- SYMBOLS --------------------------

	.type		.nv.reservedSmem.offset0,@object
	.size		.nv.reservedSmem.offset0,0x4
